//
// Generated by NVIDIA NVVM Compiler
//
// Compiler Build ID: CL-36424714
// Cuda compilation tools, release 13.0, V13.0.88
// Based on NVVM 20.0.0
//

.version 9.0
.target sm_100
.address_size 64

	// .globl	_Z11dilationImgPiS_iii

.visible .entry _Z11dilationImgPiS_iii(
	.param .u64 .ptr .align 1 _Z11dilationImgPiS_iii_param_0,
	.param .u64 .ptr .align 1 _Z11dilationImgPiS_iii_param_1,
	.param .u32 _Z11dilationImgPiS_iii_param_2,
	.param .u32 _Z11dilationImgPiS_iii_param_3,
	.param .u32 _Z11dilationImgPiS_iii_param_4
)
{
	.reg .pred 	%p<16>;
	.reg .b32 	%r<112>;
	.reg .b64 	%rd<21>;

	ld.param.u64 	%rd2, [_Z11dilationImgPiS_iii_param_0];
	ld.param.u64 	%rd3, [_Z11dilationImgPiS_iii_param_1];
	ld.param.u32 	%r53, [_Z11dilationImgPiS_iii_param_2];
	ld.param.u32 	%r54, [_Z11dilationImgPiS_iii_param_3];
	ld.param.u32 	%r55, [_Z11dilationImgPiS_iii_param_4];
	cvta.to.global.u64 	%rd1, %rd3;
	add.s32 	%r57, %r55, -1;
	shr.u32 	%r58, %r57, 31;
	add.s32 	%r59, %r57, %r58;
	shr.s32 	%r1, %r59, 1;
	mov.u32 	%r60, %ctaid.x;
	mov.u32 	%r61, %ntid.x;
	mov.u32 	%r62, %tid.x;
	mad.lo.s32 	%r2, %r60, %r61, %r62;
	add.s32 	%r3, %r1, %r2;
	mov.u32 	%r63, %ctaid.y;
	mov.u32 	%r64, %ntid.y;
	mov.u32 	%r65, %tid.y;
	mad.lo.s32 	%r4, %r63, %r64, %r65;
	add.s32 	%r5, %r1, %r4;
	setp.lt.s32 	%p3, %r55, 1;
	mov.b32 	%r101, 0;
	@%p3 bra 	$L__BB0_22;
	add.s32 	%r67, %r1, %r53;
	setp.ge.s32 	%p4, %r3, %r67;
	setp.ge.s32 	%p5, %r5, %r54;
	or.pred  	%p1, %p4, %p5;
	add.s32 	%r6, %r67, %r1;
	and.b32  	%r7, %r55, 3;
	and.b32  	%r8, %r55, 2147483644;
	add.s32 	%r9, %r4, 1;
	add.s32 	%r10, %r4, 2;
	add.s32 	%r68, %r4, 3;
	setp.eq.s32 	%p7, %r7, 2;
	or.pred  	%p2, %p7, %p1;
	mad.lo.s32 	%r11, %r68, %r6, %r2;
	shl.b32 	%r69, %r1, 3;
	shl.b32 	%r70, %r53, 2;
	add.s32 	%r12, %r69, %r70;
	mad.lo.s32 	%r13, %r10, %r6, %r2;
	mad.lo.s32 	%r71, %r6, %r4, %r6;
	add.s32 	%r14, %r2, %r71;
	neg.s32 	%r15, %r8;
	mov.b32 	%r93, 0;
	mov.u32 	%r101, %r93;
$L__BB0_2:
	setp.lt.u32 	%p8, %r55, 4;
	add.s32 	%r18, %r93, %r2;
	mov.b32 	%r106, 0;
	@%p8 bra 	$L__BB0_13;
	add.s32 	%r99, %r11, %r93;
	add.s32 	%r98, %r13, %r93;
	add.s32 	%r97, %r14, %r93;
	mad.lo.s32 	%r74, %r4, %r6, %r2;
	add.s32 	%r95, %r74, %r93;
	mov.u32 	%r96, %r15;
$L__BB0_4:
	@%p1 bra 	$L__BB0_6;
	mul.wide.s32 	%rd4, %r95, 4;
	add.s64 	%rd5, %rd1, %rd4;
	ld.global.u32 	%r75, [%rd5];
	max.s32 	%r101, %r101, %r75;
$L__BB0_6:
	@%p1 bra 	$L__BB0_8;
	mul.wide.s32 	%rd6, %r97, 4;
	add.s64 	%rd7, %rd1, %rd6;
	ld.global.u32 	%r76, [%rd7];
	max.s32 	%r101, %r101, %r76;
$L__BB0_8:
	@%p1 bra 	$L__BB0_10;
	mul.wide.s32 	%rd8, %r98, 4;
	add.s64 	%rd9, %rd1, %rd8;
	ld.global.u32 	%r77, [%rd9];
	max.s32 	%r101, %r101, %r77;
$L__BB0_10:
	@%p1 bra 	$L__BB0_12;
	mul.wide.s32 	%rd10, %r99, 4;
	add.s64 	%rd11, %rd1, %rd10;
	ld.global.u32 	%r78, [%rd11];
	max.s32 	%r101, %r101, %r78;
$L__BB0_12:
	add.s32 	%r99, %r99, %r12;
	add.s32 	%r98, %r98, %r12;
	add.s32 	%r97, %r97, %r12;
	add.s32 	%r96, %r96, 4;
	add.s32 	%r95, %r95, %r12;
	setp.ne.s32 	%p9, %r96, 0;
	mov.u32 	%r106, %r8;
	@%p9 bra 	$L__BB0_4;
$L__BB0_13:
	setp.eq.s32 	%p10, %r7, 0;
	@%p10 bra 	$L__BB0_21;
	@%p1 bra 	$L__BB0_16;
	add.s32 	%r79, %r106, %r4;
	mad.lo.s32 	%r80, %r79, %r6, %r18;
	mul.wide.s32 	%rd12, %r80, 4;
	add.s64 	%rd13, %rd1, %rd12;
	ld.global.u32 	%r81, [%rd13];
	max.s32 	%r101, %r101, %r81;
$L__BB0_16:
	setp.eq.s32 	%p11, %r7, 1;
	@%p11 bra 	$L__BB0_21;
	@%p1 bra 	$L__BB0_19;
	add.s32 	%r82, %r106, %r9;
	mad.lo.s32 	%r83, %r82, %r6, %r18;
	mul.wide.s32 	%rd14, %r83, 4;
	add.s64 	%rd15, %rd1, %rd14;
	ld.global.u32 	%r84, [%rd15];
	max.s32 	%r101, %r101, %r84;
$L__BB0_19:
	@%p2 bra 	$L__BB0_21;
	add.s32 	%r85, %r106, %r10;
	mad.lo.s32 	%r86, %r85, %r6, %r18;
	mul.wide.s32 	%rd16, %r86, 4;
	add.s64 	%rd17, %rd1, %rd16;
	ld.global.u32 	%r87, [%rd17];
	max.s32 	%r101, %r101, %r87;
$L__BB0_21:
	add.s32 	%r93, %r93, 1;
	setp.ne.s32 	%p12, %r93, %r55;
	@%p12 bra 	$L__BB0_2;
$L__BB0_22:
	add.s32 	%r89, %r1, %r53;
	add.s32 	%r90, %r1, %r2;
	setp.ge.s32 	%p13, %r90, %r89;
	add.s32 	%r91, %r1, %r4;
	setp.ge.s32 	%p14, %r91, %r54;
	or.pred  	%p15, %p13, %p14;
	@%p15 bra 	$L__BB0_24;
	mad.lo.s32 	%r92, %r53, %r4, %r2;
	cvta.to.global.u64 	%rd18, %rd2;
	mul.wide.s32 	%rd19, %r92, 4;
	add.s64 	%rd20, %rd18, %rd19;
	st.global.u32 	[%rd20], %r101;
$L__BB0_24:
	ret;

}


// ===== COMPILED SASS (sm_100) =====

	.target	sm_100

	.elftype	@"ET_EXEC"


//--------------------- .note.nv.tkinfo           --------------------------
	.section	.note.nv.tkinfo,"",@"SHT_NOTE"
	.sectionflags	@"SHF_NOTE_NV_TKINFO"
	.tkinfo
        /*0018*/ 	.word	0x00000002
        /*0030*/ 	.string	""
        /*0030*/ 	.string	"ptxas"
        /*0030*/ 	.string	"Cuda compilation tools, release 13.0, V13.0.88"
        /*0030*/ 	.string	"Build cuda_13.0.r13.0/compiler.36424714_0"
        /*0030*/ 	.string	"-arch sm_100 -m 64 "



//--------------------- .note.nv.cuinfo           --------------------------
	.section	.note.nv.cuinfo,"",@"SHT_NOTE"
	.sectionflags	@"SHF_NOTE_NV_CUINFO"
        /*0018*/ 	.short	0x0002
        /*001a*/ 	.short	0x0064
        /*001c*/ 	.short	0x0082
	.zero		2


//--------------------- .nv.info                  --------------------------
	.section	.nv.info,"",@"SHT_CUDA_INFO"
	.align	4


	//----- nvinfo : EIATTR_REGCOUNT
	.align		4
        /*0000*/ 	.byte	0x04, 0x2f
        /*0002*/ 	.short	(.L_1 - .L_0)
	.align		4
.L_0:
        /*0004*/ 	.word	index@(_Z11dilationImgPiS_iii)
        /*0008*/ 	.word	0x00000020


	//----- nvinfo : EIATTR_FRAME_SIZE
	.align		4
.L_1:
        /*000c*/ 	.byte	0x04, 0x11
        /*000e*/ 	.short	(.L_3 - .L_2)
	.align		4
.L_2:
        /*0010*/ 	.word	index@(_Z11dilationImgPiS_iii)
        /*0014*/ 	.word	0x00000000


	//----- nvinfo : EIATTR_MIN_STACK_SIZE
	.align		4
.L_3:
        /*0018*/ 	.byte	0x04, 0x12
        /*001a*/ 	.short	(.L_5 - .L_4)
	.align		4
.L_4:
        /*001c*/ 	.word	index@(_Z11dilationImgPiS_iii)
        /*0020*/ 	.word	0x00000000
.L_5:


//--------------------- .nv.compat                --------------------------
	.section	.nv.compat,"",@"SHT_CUDA_COMPAT_INFO"
	.align	4
        /*0000*/ 	.byte	0x02, 0x09, 0x00, 0x00, 0x02, 0x02, 0x01, 0x00, 0x02, 0x05, 0x05, 0x00, 0x03, 0x07, 0x01, 0x01
        /*0010*/ 	.byte	0x02, 0x03, 0x00, 0x00, 0x02, 0x06, 0x01, 0x00, 0x04, 0x0b, 0x08, 0x00, 0x09, 0x00, 0x00, 0x00
        /*0020*/ 	.byte	0x00, 0x00, 0x00, 0x00


//--------------------- .nv.info._Z11dilationImgPiS_iii --------------------------
	.section	.nv.info._Z11dilationImgPiS_iii,"",@"SHT_CUDA_INFO"
	.sectionflags	@""
	.align	4


	//----- nvinfo : EIATTR_CUDA_API_VERSION
	.align		4
        /*0000*/ 	.byte	0x04, 0x37
        /*0002*/ 	.short	(.L_7 - .L_6)
.L_6:
        /*0004*/ 	.word	0x00000082


	//----- nvinfo : EIATTR_KPARAM_INFO
	.align		4
.L_7:
        /*0008*/ 	.byte	0x04, 0x17
        /*000a*/ 	.short	(.L_9 - .L_8)
.L_8:
        /*000c*/ 	.word	0x00000000
        /*0010*/ 	.short	0x0004
        /*0012*/ 	.short	0x0018
        /*0014*/ 	.byte	0x00, 0xf0, 0x11, 0x00


	//----- nvinfo : EIATTR_KPARAM_INFO
	.align		4
.L_9:
        /*0018*/ 	.byte	0x04, 0x17
        /*001a*/ 	.short	(.L_11 - .L_10)
.L_10:
        /*001c*/ 	.word	0x00000000
        /*0020*/ 	.short	0x0003
        /*0022*/ 	.short	0x0014
        /*0024*/ 	.byte	0x00, 0xf0, 0x11, 0x00


	//----- nvinfo : EIATTR_KPARAM_INFO
	.align		4
.L_11:
        /*0028*/ 	.byte	0x04, 0x17
        /*002a*/ 	.short	(.L_13 - .L_12)
.L_12:
        /*002c*/ 	.word	0x00000000
        /*0030*/ 	.short	0x0002
        /*0032*/ 	.short	0x0010
        /*0034*/ 	.byte	0x00, 0xf0, 0x11, 0x00


	//----- nvinfo : EIATTR_KPARAM_INFO
	.align		4
.L_13:
        /*0038*/ 	.byte	0x04, 0x17
        /*003a*/ 	.short	(.L_15 - .L_14)
.L_14:
        /*003c*/ 	.word	0x00000000
        /*0040*/ 	.short	0x0001
        /*0042*/ 	.short	0x0008
        /*0044*/ 	.byte	0x00, 0xf5, 0x21, 0x00


	//----- nvinfo : EIATTR_KPARAM_INFO
	.align		4
.L_15:
        /*0048*/ 	.byte	0x04, 0x17
        /*004a*/ 	.short	(.L_17 - .L_16)
.L_16:
        /*004c*/ 	.word	0x00000000
        /*0050*/ 	.short	0x0000
        /*0052*/ 	.short	0x0000
        /*0054*/ 	.byte	0x00, 0xf5, 0x21, 0x00


	//----- nvinfo : EIATTR_SPARSE_MMA_MASK
	.align		4
.L_17:
        /*0058*/ 	.byte	0x03, 0x50
        /*005a*/ 	.short	0x0000


	//----- nvinfo : EIATTR_MAXREG_COUNT
	.align		4
        /*005c*/ 	.byte	0x03, 0x1b
        /*005e*/ 	.short	0x00ff


	//----- nvinfo : EIATTR_MERCURY_ISA_VERSION
	.align		4
        /*0060*/ 	.byte	0x03, 0x5f
        /*0062*/ 	.short	0x0101


	//----- nvinfo : EIATTR_VRC_CTA_INIT_COUNT
	.align		4
        /*0064*/ 	.byte	0x02, 0x4a
	.zero		1
	.zero		1


	//----- nvinfo : EIATTR_EXIT_INSTR_OFFSETS
	.align		4
        /*0068*/ 	.byte	0x04, 0x1c
        /*006a*/ 	.short	(.L_19 - .L_18)


	//   ....[0]....
.L_18:
        /*006c*/ 	.word	0x00000fa0


	//   ....[1]....
        /*0070*/ 	.word	0x00000ff0


	//----- nvinfo : EIATTR_CRS_STACK_SIZE
	.align		4
.L_19:
        /*0074*/ 	.byte	0x04, 0x1e
        /*0076*/ 	.short	(.L_21 - .L_20)
.L_20:
        /*0078*/ 	.word	0x00000000


	//----- nvinfo : EIATTR_CBANK_PARAM_SIZE
	.align		4
.L_21:
        /*007c*/ 	.byte	0x03, 0x19
        /*007e*/ 	.short	0x001c


	//----- nvinfo : EIATTR_PARAM_CBANK
	.align		4
        /*0080*/ 	.byte	0x04, 0x0a
        /*0082*/ 	.short	(.L_23 - .L_22)
	.align		4
.L_22:
        /*0084*/ 	.word	index@(.nv.constant0._Z11dilationImgPiS_iii)
        /*0088*/ 	.short	0x0380
        /*008a*/ 	.short	0x001c


	//----- nvinfo : EIATTR_SW_WAR
	.align		4
.L_23:
        /*008c*/ 	.byte	0x04, 0x36
        /*008e*/ 	.short	(.L_25 - .L_24)
.L_24:
        /*0090*/ 	.word	0x00000008
.L_25:


//--------------------- .nv.callgraph             --------------------------
	.section	.nv.callgraph,"",@"SHT_CUDA_CALLGRAPH"
	.align	4
	.sectionentsize	8
	.align		4
        /*0000*/ 	.word	0x00000000
	.align		4
        /*0004*/ 	.word	0xffffffff
	.align		4
        /*0008*/ 	.word	0x00000000
	.align		4
        /*000c*/ 	.word	0xfffffffe
	.align		4
        /*0010*/ 	.word	0x00000000
	.align		4
        /*0014*/ 	.word	0xfffffffd
	.align		4
        /*0018*/ 	.word	0x00000000
	.align		4
        /*001c*/ 	.word	0xfffffffc


//--------------------- .text._Z11dilationImgPiS_iii --------------------------
	.section	.text._Z11dilationImgPiS_iii,"ax",@progbits
	.align	128
        .global         _Z11dilationImgPiS_iii
        .type           _Z11dilationImgPiS_iii,@function
        .size           _Z11dilationImgPiS_iii,(.L_x_11 - _Z11dilationImgPiS_iii)
        .other          _Z11dilationImgPiS_iii,@"STO_CUDA_ENTRY STV_DEFAULT"
_Z11dilationImgPiS_iii:
.text._Z11dilationImgPiS_iii:
[----:B------:R-:W-:Y:S08]  /*0000*/  LDC R1, c[0x0][0x37c] ;  /* 0x0000df00ff017b82 */ /* 0x000ff00000000800 */
[----:B------:R-:W0:Y:S01]  /*0010*/  LDC R8, c[0x0][0x398] ;  /* 0x0000e600ff087b82 */ /* 0x000e220000000800 */
[----:B------:R-:W1:Y:S01]  /*0020*/  S2R R3, SR_TID.X ;  /* 0x0000000000037919 */ /* 0x000e620000002100 */
[----:B------:R-:W2:Y:S01]  /*0030*/  LDCU.64 UR6, c[0x0][0x358] ;  /* 0x00006b00ff0677ac */ /* 0x000ea20008000a00 */
[----:B------:R-:W3:Y:S05]  /*0040*/  S2R R6, SR_TID.Y ;  /* 0x0000000000067919 */ /* 0x000eea0000002200 */
[----:B------:R-:W1:Y:S08]  /*0050*/  S2UR UR4, SR_CTAID.X ;  /* 0x00000000000479c3 */ /* 0x000e700000002500 */
[----:B------:R-:W1:Y:S08]  /*0060*/  LDC R2, c[0x0][0x360] ;  /* 0x0000d800ff027b82 */ /* 0x000e700000000800 */
[----:B------:R-:W3:Y:S01]  /*0070*/  S2UR UR5, SR_CTAID.Y ;  /* 0x00000000000579c3 */ /* 0x000ee20000002600 */
[C---:B0-----:R-:W-:Y:S01]  /*0080*/  ISETP.GE.AND P0, PT, R8.reuse, 0x1, PT ;  /* 0x000000010800780c */ /* 0x041fe20003f06270 */
[----:B------:R-:W-:-:S05]  /*0090*/  VIADD R0, R8, 0xffffffff ;  /* 0xffffffff08007836 */ /* 0x000fca0000000000 */
[----:B------:R-:W-:Y:S01]  /*00a0*/  LEA.HI R4, R0, R0, RZ, 0x1 ;  /* 0x0000000000047211 */ /* 0x000fe200078f08ff */
[----:B------:R-:W3:Y:S01]  /*00b0*/  LDC R5, c[0x0][0x364] ;  /* 0x0000d900ff057b82 */ /* 0x000ee20000000800 */
[----:B------:R-:W-:Y:S02]  /*00c0*/  IMAD.MOV.U32 R0, RZ, RZ, RZ ;  /* 0x000000ffff007224 */ /* 0x000fe400078e00ff */
[----:B------:R-:W-:Y:S01]  /*00d0*/  SHF.R.S32.HI R4, RZ, 0x1, R4 ;  /* 0x00000001ff047819 */ /* 0x000fe20000011404 */
[----:B-1----:R-:W-:Y:S02]  /*00e0*/  IMAD R2, R2, UR4, R3 ;  /* 0x0000000402027c24 */ /* 0x002fe4000f8e0203 */
[----:B---3--:R-:W-:Y:S01]  /*00f0*/  IMAD R3, R5, UR5, R6 ;  /* 0x0000000505037c24 */ /* 0x008fe2000f8e0206 */
[----:B--2---:R-:W-:Y:S06]  /*0100*/  @!P0 BRA `(.L_x_0) ;  /* 0x0000000c008c8947 */ /* 0x004fec0003800000 */
[----:B------:R-:W0:Y:S01]  /*0110*/  LDC.64 R10, c[0x0][0x390] ;  /* 0x0000e400ff0a7b82 */ /* 0x000e220000000a00 */
[C---:B------:R-:W-:Y:S01]  /*0120*/  IADD3 R6, PT, PT, R4.reuse, R3, RZ ;  /* 0x0000000304067210 */ /* 0x040fe20007ffe0ff */
[----:B------:R-:W-:Y:S01]  /*0130*/  IMAD.IADD R0, R4, 0x1, R2 ;  /* 0x0000000104007824 */ /* 0x000fe200078e0202 */
[----:B------:R-:W-:Y:S01]  /*0140*/  LOP3.LUT R5, R8, 0x3, RZ, 0xc0, !PT ;  /* 0x0000000308057812 */ /* 0x000fe200078ec0ff */
[C---:B------:R-:W-:Y:S01]  /*0150*/  VIADD R12, R3.reuse, 0x3 ;  /* 0x00000003030c7836 */ /* 0x040fe20000000000 */
[----:B------:R-:W-:Y:S01]  /*0160*/  UMOV UR4, URZ ;  /* 0x000000ff00047c82 */ /* 0x000fe20008000000 */
[----:B------:R-:W-:Y:S02]  /*0170*/  VIADD R9, R3, 0x2 ;  /* 0x0000000203097836 */ /* 0x000fe40000000000 */
[----:B0-----:R-:W-:Y:S01]  /*0180*/  IMAD.IADD R7, R4, 0x1, R10 ;  /* 0x0000000104077824 */ /* 0x001fe200078e020a */
[----:B------:R-:W-:Y:S02]  /*0190*/  ISETP.GE.AND P1, PT, R6, R11, PT ;  /* 0x0000000b0600720c */ /* 0x000fe40003f26270 */
[----:B------:R-:W-:-:S02]  /*01a0*/  LEA R11, R4, R10, 0x1 ;  /* 0x0000000a040b7211 */ /* 0x000fc400078e08ff */
[----:B------:R-:W-:Y:S01]  /*01b0*/  ISETP.GE.OR P1, PT, R0, R7, P1 ;  /* 0x000000070000720c */ /* 0x000fe20000f26670 */
[----:B------:R-:W-:Y:S01]  /*01c0*/  IMAD.IADD R7, R4, 0x1, R7 ;  /* 0x0000000104077824 */ /* 0x000fe200078e0207 */
[----:B------:R-:W-:Y:S01]  /*01d0*/  LOP3.LUT R6, R8, 0x7ffffffc, RZ, 0xc0, !PT ;  /* 0x7ffffffc08067812 */ /* 0x000fe200078ec0ff */
[----:B------:R-:W-:Y:S01]  /*01e0*/  IMAD.MOV.U32 R0, RZ, RZ, RZ ;  /* 0x000000ffff007224 */ /* 0x000fe200078e00ff */
[C---:B------:R-:W-:Y:S01]  /*01f0*/  IADD3 R8, PT, PT, R3.reuse, 0x1, RZ ;  /* 0x0000000103087810 */ /* 0x040fe20007ffe0ff */
[----:B------:R-:W-:Y:S01]  /*0200*/  IMAD R15, R3, R7, R7 ;  /* 0x00000007030f7224 */ /* 0x000fe200078e0207 */
[----:B------:R-:W-:Y:S01]  /*0210*/  ISETP.EQ.OR P2, PT, R5, 0x2, P1 ;  /* 0x000000020500780c */ /* 0x000fe20000f42670 */
[----:B------:R-:W-:Y:S01]  /*0220*/  IMAD.SHL.U32 R11, R11, 0x4, RZ ;  /* 0x000000040b0b7824 */ /* 0x000fe200078e00ff */
[----:B------:R-:W-:Y:S01]  /*0230*/  IADD3 R10, PT, PT, -R6, RZ, RZ ;  /* 0x000000ff060a7210 */ /* 0x000fe20007ffe1ff */
[C-C-:B------:R-:W-:Y:S02]  /*0240*/  IMAD R12, R7.reuse, R12, R2.reuse ;  /* 0x0000000c070c7224 */ /* 0x140fe400078e0202 */
[----:B------:R-:W-:-:S02]  /*0250*/  IMAD R13, R7, R9, R2 ;  /* 0x00000009070d7224 */ /* 0x000fc400078e0202 */
[----:B------:R-:W-:-:S07]  /*0260*/  IMAD.IADD R16, R2, 0x1, R15 ;  /* 0x0000000102107824 */ /* 0x000fce00078e020f */
.L_x_9:
[----:B------:R-:W0:Y:S01]  /*0270*/  LDCU UR5, c[0x0][0x398] ;  /* 0x00007300ff0577ac */ /* 0x000e220008000800 */
[----:B------:R-:W-:Y:S01]  /*0280*/  IADD3 R17, PT, PT, R2, UR4, RZ ;  /* 0x0000000402117c10 */ /* 0x000fe2000fffe0ff */
[----:B------:R-:W-:Y:S01]  /*0290*/  IMAD.MOV.U32 R20, RZ, RZ, RZ ;  /* 0x000000ffff147224 */ /* 0x000fe200078e00ff */
[----:B0-----:R-:W-:-:S09]  /*02a0*/  UISETP.GE.U32.AND UP0, UPT, UR5, 0x4, UPT ;  /* 0x000000040500788c */ /* 0x001fd2000bf06070 */
[----:B------:R-:W-:Y:S05]  /*02b0*/  BRA.U !UP0, `(.L_x_1) ;  /* 0x0000000908ac7547 */ /* 0x000fea000b800000 */
[----:B------:R-:W-:Y:S01]  /*02c0*/  IMAD.MOV R14, RZ, RZ, -R6 ;  /* 0x000000ffff0e7224 */ /* 0x000fe200078e0a06 */
[----:B------:R-:W-:Y:S01]  /*02d0*/  IADD3 R21, PT, PT, R12, UR4, RZ ;  /* 0x000000040c157c10 */ /* 0x000fe2000fffe0ff */
[----:B------:R-:W-:Y:S01]  /*02e0*/  IMAD R22, R3, R7, R2 ;  /* 0x0000000703167224 */ /* 0x000fe200078e0202 */
[----:B------:R-:W-:Y:S01]  /*02f0*/  MOV R18, R10 ;  /* 0x0000000a00127202 */ /* 0x000fe20000000f00 */
[----:B------:R-:W-:Y:S01]  /*0300*/  VIADD R19, R13, UR4 ;  /* 0x000000040d137c36 */ /* 0x000fe20008000000 */
[----:B------:R-:W-:Y:S01]  /*0310*/  ISETP.GE.AND P0, PT, R14, RZ, PT ;  /* 0x000000ff0e00720c */ /* 0x000fe20003f06270 */
[----:B------:R-:W-:Y:S02]  /*0320*/  VIADD R27, R16, UR4 ;  /* 0x00000004101b7c36 */ /* 0x000fe40008000000 */
[----:B------:R-:W-:-:S10]  /*0330*/  VIADD R22, R22, UR4 ;  /* 0x0000000416167c36 */ /* 0x000fd40008000000 */
[----:B------:R-:W-:Y:S05]  /*0340*/  @P0 BRA `(.L_x_2) ;  /* 0x0000000800280947 */ /* 0x000fea0003800000 */
[----:B------:R-:W-:Y:S02]  /*0350*/  IADD3 R14, PT, PT, -R18, RZ, RZ ;  /* 0x000000ff120e7210 */ /* 0x000fe40007ffe1ff */
[----:B------:R-:W-:Y:S02]  /*0360*/  PLOP3.LUT P0, PT, PT, PT, PT, 0x80, 0x8 ;  /* 0x000000000008781c */ /* 0x000fe40003f0f070 */
[----:B------:R-:W-:-:S13]  /*0370*/  ISETP.GT.AND P3, PT, R14, 0xc, PT ;  /* 0x0000000c0e00780c */ /* 0x000fda0003f64270 */
[----:B------:R-:W-:Y:S05]  /*0380*/  @!P3 BRA `(.L_x_3) ;  /* 0x000000040054b947 */ /* 0x000fea0003800000 */
[----:B------:R-:W-:-:S13]  /*0390*/  PLOP3.LUT P0, PT, PT, PT, PT, 0x8, 0x80 ;  /* 0x000000000080781c */ /* 0x000fda0003f0e170 */
.L_x_4:
[----:B------:R-:W0:Y:S08]  /*03a0*/  @!P1 LDC.64 R14, c[0x0][0x388] ;  /* 0x0000e200ff0e9b82 */ /* 0x000e300000000a00 */
[----:B------:R-:W1:Y:S01]  /*03b0*/  @!P1 LDC.64 R28, c[0x0][0x388] ;  /* 0x0000e200ff1c9b82 */ /* 0x000e620000000a00 */
[----:B0-----:R-:W-:-:S05]  /*03c0*/  @!P1 IMAD.WIDE R14, R22, 0x4, R14 ;  /* 0x00000004160e9825 */ /* 0x001fca00078e020e */
[----:B------:R0:W2:Y:S02]  /*03d0*/  @!P1 LDG.E R26, desc[UR6][R14.64] ;  /* 0x000000060e1a9981 */ /* 0x0000a4000c1e1900 */
[----:B0-----:R-:W0:Y:S02]  /*03e0*/  @!P1 LDC.64 R14, c[0x0][0x388] ;  /* 0x0000e200ff0e9b82 */ /* 0x001e240000000a00 */
[----:B0-----:R-:W-:-:S05]  /*03f0*/  @!P1 IMAD.WIDE R14, R27, 0x4, R14 ;  /* 0x000000041b0e9825 */ /* 0x001fca00078e020e */
[----:B------:R0:W3:Y:S01]  /*0400*/  @!P1 LDG.E R25, desc[UR6][R14.64] ;  /* 0x000000060e199981 */ /* 0x0000e2000c1e1900 */
[----:B-1----:R-:W-:-:S05]  /*0410*/  @!P1 IMAD.WIDE R28, R19, 0x4, R28 ;  /* 0x00000004131c9825 */ /* 0x002fca00078e021c */
[----:B------:R1:W4:Y:S01]  /*0420*/  @!P1 LDG.E R20, desc[UR6][R28.64] ;  /* 0x000000061c149981 */ /* 0x000322000c1e1900 */
[----:B0-----:R-:W0:Y:S01]  /*0430*/  @!P1 LDC.64 R14, c[0x0][0x388] ;  /* 0x0000e200ff0e9b82 */ /* 0x001e220000000a00 */
[C---:B------:R-:W-:Y:S01]  /*0440*/  IMAD.IADD R22, R11.reuse, 0x1, R22 ;  /* 0x000000010b167824 */ /* 0x040fe200078e0216 */
[C---:B------:R-:W-:Y:S01]  /*0450*/  IADD3 R27, PT, PT, R11.reuse, R27, RZ ;  /* 0x0000001b0b1b7210 */ /* 0x040fe20007ffe0ff */
[----:B------:R-:W-:-:S05]  /*0460*/  IMAD.IADD R19, R11, 0x1, R19 ;  /* 0x000000010b137824 */ /* 0x000fca00078e0213 */
[----:B-1----:R-:W1:Y:S01]  /*0470*/  @!P1 LDC.64 R28, c[0x0][0x388] ;  /* 0x0000e200ff1c9b82 */ /* 0x002e620000000a00 */
[----:B0-----:R-:W-:-:S05]  /*0480*/  @!P1 IMAD.WIDE R14, R21, 0x4, R14 ;  /* 0x00000004150e9825 */ /* 0x001fca00078e020e */
[----:B------:R0:W5:Y:S02]  /*0490*/  @!P1 LDG.E R24, desc[UR6][R14.64] ;  /* 0x000000060e189981 */ /* 0x000164000c1e1900 */
[----:B0-----:R-:W0:Y:S02]  /*04a0*/  @!P1 LDC.64 R14, c[0x0][0x388] ;  /* 0x0000e200ff0e9b82 */ /* 0x001e240000000a00 */
[----:B0-----:R-:W-:-:S05]  /*04b0*/  @!P1 IMAD.WIDE R14, R22, 0x4, R14 ;  /* 0x00000004160e9825 */ /* 0x001fca00078e020e */
[----:B------:R0:W5:Y:S02]  /*04c0*/  @!P1 LDG.E R23, desc[UR6][R14.64] ;  /* 0x000000060e179981 */ /* 0x000164000c1e1900 */
[----:B0-----:R-:W0:Y:S02]  /*04d0*/  @!P1 LDC.64 R14, c[0x0][0x388] ;  /* 0x0000e200ff0e9b82 */ /* 0x001e240000000a00 */
[----:B0-----:R-:W-:Y:S01]  /*04e0*/  @!P1 IMAD.WIDE R14, R27, 0x4, R14 ;  /* 0x000000041b0e9825 */ /* 0x001fe200078e020e */
[----:B--2---:R-:W-:-:S04]  /*04f0*/  @!P1 VIMNMX R0, PT, PT, R0, R26, !PT ;  /* 0x0000001a00009248 */ /* 0x004fc80007fe0100 */
[----:B------:R0:W2:Y:S02]  /*0500*/  @!P1 LDG.E R26, desc[UR6][R14.64] ;  /* 0x000000060e1a9981 */ /* 0x0000a4000c1e1900 */
[----:B0-----:R-:W0:Y:S02]  /*0510*/  @!P1 LDC.64 R14, c[0x0][0x388] ;  /* 0x0000e200ff0e9b82 */ /* 0x001e240000000a00 */
[----:B0-----:R-:W-:Y:S01]  /*0520*/  @!P1 IMAD.WIDE R14, R19, 0x4, R14 ;  /* 0x00000004130e9825 */ /* 0x001fe200078e020e */
[----:B---3--:R-:W-:-:S04]  /*0530*/  @!P1 VIMNMX R0, PT, PT, R0, R25, !PT ;  /* 0x0000001900009248 */ /* 0x008fc80007fe0100 */
[----:B----4-:R-:W-:Y:S02]  /*0540*/  @!P1 VIMNMX R0, PT, PT, R0, R20, !PT ;  /* 0x0000001400009248 */ /* 0x010fe40007fe0100 */
[----:B------:R0:W3:Y:S02]  /*0550*/  @!P1 LDG.E R20, desc[UR6][R14.64] ;  /* 0x000000060e149981 */ /* 0x0000e4000c1e1900 */
[----:B0-----:R-:W0:Y:S01]  /*0560*/  @!P1 LDC.64 R14, c[0x0][0x388] ;  /* 0x0000e200ff0e9b82 */ /* 0x001e220000000a00 */
[----:B------:R-:W-:Y:S02]  /*0570*/  IADD3 R21, PT, PT, R11, R21, RZ ;  /* 0x000000150b157210 */ /* 0x000fe40007ffe0ff */
[----:B-----5:R-:W-:-:S05]  /*0580*/  @!P1 VIMNMX R0, PT, PT, R0, R24, !PT ;  /* 0x0000001800009248 */ /* 0x020fca0007fe0100 */
[----:B------:R-:W4:Y:S01]  /*0590*/  @!P1 LDC.64 R24, c[0x0][0x388] ;  /* 0x0000e200ff189b82 */ /* 0x000f220000000a00 */
[----:B0-----:R-:W-:-:S04]  /*05a0*/  @!P1 IMAD.WIDE R14, R21, 0x4, R14 ;  /* 0x00000004150e9825 */ /* 0x001fc800078e020e */
[----:B------:R-:W-:Y:S01]  /*05b0*/  IMAD.IADD R22, R11, 0x1, R22 ;  /* 0x000000010b167824 */ /* 0x000fe200078e0216 */
[----:B------:R-:W-:Y:S02]  /*05c0*/  @!P1 VIMNMX R0, PT, PT, R0, R23, !PT ;  /* 0x0000001700009248 */ /* 0x000fe40007fe0100 */
[----:B------:R0:W5:Y:S02]  /*05d0*/  @!P1 LDG.E R23, desc[UR6][R14.64] ;  /* 0x000000060e179981 */ /* 0x000164000c1e1900 */
[----:B0-----:R-:W0:Y:S01]  /*05e0*/  @!P1 LDC.64 R14, c[0x0][0x388] ;  /* 0x0000e200ff0e9b82 */ /* 0x001e220000000a00 */
[----:B----4-:R-:W-:-:S06]  /*05f0*/  @!P1 IMAD.WIDE R24, R22, 0x4, R24 ;  /* 0x0000000416189825 */ /* 0x010fcc00078e0218 */
[----:B------:R4:W5:Y:S02]  /*0600*/  @!P1 LDG.E R24, desc[UR6][R24.64] ;  /* 0x0000000618189981 */ /* 0x000964000c1e1900 */
[----:B----4-:R-:W-:-:S05]  /*0610*/  IADD3 R25, PT, PT, R11, R27, RZ ;  /* 0x0000001b0b197210 */ /* 0x010fca0007ffe0ff */
[----:B0-----:R-:W-:-:S04]  /*0620*/  @!P1 IMAD.WIDE R14, R25, 0x4, R14 ;  /* 0x00000004190e9825 */ /* 0x001fc800078e020e */
[----:B------:R-:W-:Y:S01]  /*0630*/  IMAD.IADD R19, R11, 0x1, R19 ;  /* 0x000000010b137824 */ /* 0x000fe200078e0213 */
[----:B--2---:R-:W-:Y:S02]  /*0640*/  @!P1 VIMNMX R0, PT, PT, R0, R26, !PT ;  /* 0x0000001a00009248 */ /* 0x004fe40007fe0100 */
[----:B------:R0:W2:Y:S02]  /*0650*/  @!P1 LDG.E R26, desc[UR6][R14.64] ;  /* 0x000000060e1a9981 */ /* 0x0000a4000c1e1900 */
[----:B0-----:R-:W0:Y:S02]  /*0660*/  @!P1 LDC.64 R14, c[0x0][0x388] ;  /* 0x0000e200ff0e9b82 */ /* 0x001e240000000a00 */
[----:B0-----:R-:W-:-:S05]  /*0670*/  @!P1 IMAD.WIDE R14, R19, 0x4, R14 ;  /* 0x00000004130e9825 */ /* 0x001fca00078e020e */
[----:B------:R0:W4:Y:S02]  /*0680*/  @!P1 LDG.E R27, desc[UR6][R14.64] ;  /* 0x000000060e1b9981 */ /* 0x000124000c1e1900 */
[----:B0-----:R-:W0:Y:S01]  /*0690*/  @!P1 LDC.64 R14, c[0x0][0x388] ;  /* 0x0000e200ff0e9b82 */ /* 0x001e220000000a00 */
[----:B------:R-:W-:Y:S01]  /*06a0*/  IMAD.IADD R22, R11, 0x1, R22 ;  /* 0x000000010b167824 */ /* 0x000fe200078e0216 */
[----:B---3--:R-:W-:-:S03]  /*06b0*/  @!P1 VIMNMX R0, PT, PT, R0, R20, !PT ;  /* 0x0000001400009248 */ /* 0x008fc60007fe0100 */
[----:B0-----:R-:W-:-:S04]  /*06c0*/  @!P1 IMAD.WIDE R14, R22, 0x4, R14 ;  /* 0x00000004160e9825 */ /* 0x001fc800078e020e */
[C---:B------:R-:W-:Y:S01]  /*06d0*/  IMAD.IADD R19, R11.reuse, 0x1, R19 ;  /* 0x000000010b137824 */ /* 0x040fe200078e0213 */
[----:B------:R-:W-:Y:S02]  /*06e0*/  IADD3 R21, PT, PT, R11, R21, RZ ;  /* 0x000000150b157210 */ /* 0x000fe40007ffe0ff */
[----:B-----5:R-:W-:Y:S02]  /*06f0*/  @!P1 VIMNMX R0, PT, PT, R0, R23, !PT ;  /* 0x0000001700009248 */ /* 0x020fe40007fe0100 */
[----:B------:R0:W3:Y:S02]  /*0700*/  @!P1 LDG.E R23, desc[UR6][R14.64] ;  /* 0x000000060e179981 */ /* 0x0000e4000c1e1900 */
[----:B0-----:R-:W0:Y:S01]  /*0710*/  @!P1 LDC.64 R14, c[0x0][0x388] ;  /* 0x0000e200ff0e9b82 */ /* 0x001e220000000a00 */
[----:B------:R-:W-:Y:S01]  /*0720*/  @!P1 VIMNMX R0, PT, PT, R0, R24, !PT ;  /* 0x0000001800009248 */ /* 0x000fe20007fe0100 */
[----:B-1----:R-:W-:Y:S01]  /*0730*/  @!P1 IMAD.WIDE R28, R21, 0x4, R28 ;  /* 0x00000004151c9825 */ /* 0x002fe200078e021c */
[----:B------:R-:W-:-:S04]  /*0740*/  IADD3 R25, PT, PT, R11, R25, RZ ;  /* 0x000000190b197210 */ /* 0x000fc80007ffe0ff */
[----:B------:R-:W5:Y:S01]  /*0750*/  @!P1 LDG.E R20, desc[UR6][R28.64] ;  /* 0x000000061c149981 */ /* 0x000f62000c1e1900 */
[----:B0-----:R-:W-:-:S05]  /*0760*/  @!P1 IMAD.WIDE R14, R19, 0x4, R14 ;  /* 0x00000004130e9825 */ /* 0x001fca00078e020e */
[----:B------:R0:W3:Y:S02]  /*0770*/  @!P1 LDG.E R24, desc[UR6][R14.64] ;  /* 0x000000060e189981 */ /* 0x0000e4000c1e1900 */
[----:B0-----:R-:W0:Y:S01]  /*0780*/  @!P1 LDC.64 R14, c[0x0][0x388] ;  /* 0x0000e200ff0e9b82 */ /* 0x001e220000000a00 */
[----:B------:R-:W-:-:S05]  /*0790*/  IADD3 R21, PT, PT, R11, R21, RZ ;  /* 0x000000150b157210 */ /* 0x000fca0007ffe0ff */
[----:B0-----:R-:W-:-:S05]  /*07a0*/  @!P1 IMAD.WIDE R14, R21, 0x4, R14 ;  /* 0x00000004150e9825 */ /* 0x001fca00078e020e */
[----:B------:R-:W3:Y:S01]  /*07b0*/  @!P1 LDG.E R29, desc[UR6][R14.64] ;  /* 0x000000060e1d9981 */ /* 0x000ee2000c1e1900 */
[----:B--2---:R-:W-:-:S04]  /*07c0*/  @!P1 VIMNMX R0, PT, PT, R0, R26, !PT ;  /* 0x0000001a00009248 */ /* 0x004fc80007fe0100 */
[----:B----4-:R-:W-:Y:S02]  /*07d0*/  @!P1 VIMNMX R0, PT, PT, R0, R27, !PT ;  /* 0x0000001b00009248 */ /* 0x010fe40007fe0100 */
[----:B------:R-:W0:Y:S02]  /*07e0*/  @!P1 LDC.64 R26, c[0x0][0x388] ;  /* 0x0000e200ff1a9b82 */ /* 0x000e240000000a00 */
[----:B0-----:R-:W-:-:S06]  /*07f0*/  @!P1 IMAD.WIDE R26, R25, 0x4, R26 ;  /* 0x00000004191a9825 */ /* 0x001fcc00078e021a */
[----:B------:R0:W2:Y:S01]  /*0800*/  @!P1 LDG.E R26, desc[UR6][R26.64] ;  /* 0x000000061a1a9981 */ /* 0x0000a2000c1e1900 */
[----:B------:R-:W-:-:S05]  /*0810*/  VIADD R18, R18, 0x10 ;  /* 0x0000001012127836 */ /* 0x000fca0000000000 */
[----:B------:R-:W-:Y:S01]  /*0820*/  ISETP.GE.AND P3, PT, R18, -0xc, PT ;  /* 0xfffffff41200780c */ /* 0x000fe20003f66270 */
[C---:B------:R-:W-:Y:S01]  /*0830*/  IMAD.IADD R21, R11.reuse, 0x1, R21 ;  /* 0x000000010b157824 */ /* 0x040fe200078e0215 */
[C---:B------:R-:W-:Y:S01]  /*0840*/  IADD3 R22, PT, PT, R11.reuse, R22, RZ ;  /* 0x000000160b167210 */ /* 0x040fe20007ffe0ff */
[C---:B0-----:R-:W-:Y:S01]  /*0850*/  IMAD.IADD R27, R11.reuse, 0x1, R25 ;  /* 0x000000010b1b7824 */ /* 0x041fe200078e0219 */
[----:B------:R-:W-:Y:S02]  /*0860*/  IADD3 R19, PT, PT, R11, R19, RZ ;  /* 0x000000130b137210 */ /* 0x000fe40007ffe0ff */
[----:B-----5:R-:W-:-:S04]  /*0870*/  @!P1 VIMNMX R0, PT, PT, R0, R20, !PT ;  /* 0x0000001400009248 */ /* 0x020fc80007fe0100 */
[----:B---3--:R-:W-:-:S04]  /*0880*/  @!P1 VIMNMX R0, PT, PT, R0, R23, !PT ;  /* 0x0000001700009248 */ /* 0x008fc80007fe0100 */
[----:B--2---:R-:W-:-:S04]  /*0890*/  @!P1 VIMNMX R0, PT, PT, R0, R26, !PT ;  /* 0x0000001a00009248 */ /* 0x004fc80007fe0100 */
[----:B------:R-:W-:-:S04]  /*08a0*/  @!P1 VIMNMX R0, PT, PT, R0, R24, !PT ;  /* 0x0000001800009248 */ /* 0x000fc80007fe0100 */
[----:B------:R-:W-:Y:S01]  /*08b0*/  @!P1 VIMNMX R0, PT, PT, R0, R29, !PT ;  /* 0x0000001d00009248 */ /* 0x000fe20007fe0100 */
[----:B------:R-:W-:Y:S06]  /*08c0*/  @!P3 BRA `(.L_x_4) ;  /* 0xfffffff800b4b947 */ /* 0x000fec000383ffff */
[----:B------:R-:W-:-:S07]  /*08d0*/  MOV R20, R6 ;  /* 0x0000000600147202 */ /* 0x000fce0000000f00 */
.L_x_3:
[----:B------:R-:W-:-:S05]  /*08e0*/  IMAD.MOV R14, RZ, RZ, -R18 ;  /* 0x000000ffff0e7224 */ /* 0x000fca00078e0a12 */
[----:B------:R-:W-:-:S13]  /*08f0*/  ISETP.GT.AND P3, PT, R14, 0x4, PT ;  /* 0x000000040e00780c */ /* 0x000fda0003f64270 */
[----:B------:R-:W-:Y:S05]  /*0900*/  @!P3 BRA `(.L_x_5) ;  /* 0x0000000000b0b947 */ /* 0x000fea0003800000 */
[----:B------:R-:W0:Y:S08]  /*0910*/  @!P1 LDC.64 R14, c[0x0][0x388] ;  /* 0x0000e200ff0e9b82 */ /* 0x000e300000000a00 */
[----:B------:R-:W1:Y:S08]  /*0920*/  @!P1 LDC.64 R24, c[0x0][0x388] ;  /* 0x0000e200ff189b82 */ /* 0x000e700000000a00 */
[----:B------:R-:W2:Y:S01]  /*0930*/  @!P1 LDC.64 R28, c[0x0][0x388] ;  /* 0x0000e200ff1c9b82 */ /* 0x000ea20000000a00 */
[----:B0-----:R-:W-:-:S05]  /*0940*/  @!P1 IMAD.WIDE R14, R22, 0x4, R14 ;  /* 0x00000004160e9825 */ /* 0x001fca00078e020e */
[----:B------:R0:W3:Y:S01]  /*0950*/  @!P1 LDG.E R26, desc[UR6][R14.64] ;  /* 0x000000060e1a9981 */ /* 0x0000e2000c1e1900 */
[----:B-1----:R-:W-:-:S05]  /*0960*/  @!P1 IMAD.WIDE R24, R27, 0x4, R24 ;  /* 0x000000041b189825 */ /* 0x002fca00078e0218 */
[----:B------:R-:W4:Y:S01]  /*0970*/  @!P1 LDG.E R20, desc[UR6][R24.64] ;  /* 0x0000000618149981 */ /* 0x000f22000c1e1900 */
[----:B0-----:R-:W0:Y:S02]  /*0980*/  @!P1 LDC.64 R14, c[0x0][0x388] ;  /* 0x0000e200ff0e9b82 */ /* 0x001e240000000a00 */
[----:B0-----:R-:W-:-:S05]  /*0990*/  @!P1 IMAD.WIDE R14, R19, 0x4, R14 ;  /* 0x00000004130e9825 */ /* 0x001fca00078e020e */
[----:B------:R0:W5:Y:S02]  /*09a0*/  @!P1 LDG.E R23, desc[UR6][R14.64] ;  /* 0x000000060e179981 */ /* 0x000164000c1e1900 */
[----:B0-----:R-:W0:Y:S01]  /*09b0*/  @!P1 LDC.64 R14, c[0x0][0x388] ;  /* 0x0000e200ff0e9b82 */ /* 0x001e220000000a00 */
[----:B------:R-:W-:-:S05]  /*09c0*/  IADD3 R24, PT, PT, R11, R22, RZ ;  /* 0x000000160b187210 */ /* 0x000fca0007ffe0ff */
[----:B0-----:R-:W-:-:S05]  /*09d0*/  @!P1 IMAD.WIDE R14, R24, 0x4, R14 ;  /* 0x00000004180e9825 */ /* 0x001fca00078e020e */
[----:B------:R0:W5:Y:S02]  /*09e0*/  @!P1 LDG.E R25, desc[UR6][R14.64] ;  /* 0x000000060e199981 */ /* 0x000164000c1e1900 */
[----:B0-----:R-:W0:Y:S01]  /*09f0*/  @!P1 LDC.64 R14, c[0x0][0x388] ;  /* 0x0000e200ff0e9b82 */ /* 0x001e220000000a00 */
[----:B------:R-:W-:Y:S01]  /*0a00*/  IADD3 R19, PT, PT, R11, R19, RZ ;  /* 0x000000130b137210 */ /* 0x000fe20007ffe0ff */
[----:B--2---:R-:W-:-:S04]  /*0a10*/  @!P1 IMAD.WIDE R28, R21, 0x4, R28 ;  /* 0x00000004151c9825 */ /* 0x004fc800078e021c */
[----:B------:R-:W-:Y:S02]  /*0a20*/  IMAD.IADD R27, R11, 0x1, R27 ;  /* 0x000000010b1b7824 */ /* 0x000fe400078e021b */
[----:B0-----:R-:W-:-:S04]  /*0a30*/  @!P1 IMAD.WIDE R14, R19, 0x4, R14 ;  /* 0x00000004130e9825 */ /* 0x001fc800078e020e */
[----:B------:R-:W-:Y:S01]  /*0a40*/  IMAD.IADD R21, R11, 0x1, R21 ;  /* 0x000000010b157824 */ /* 0x000fe200078e0215 */
[----:B---3--:R-:W-:Y:S02]  /*0a50*/  @!P1 VIMNMX R0, PT, PT, R0, R26, !PT ;  /* 0x0000001a00009248 */ /* 0x008fe40007fe0100 */
[----:B------:R0:W2:Y:S02]  /*0a60*/  @!P1 LDG.E R26, desc[UR6][R14.64] ;  /* 0x000000060e1a9981 */ /* 0x0000a4000c1e1900 */
[----:B----4-:R-:W-:Y:S02]  /*0a70*/  @!P1 VIMNMX R0, PT, PT, R0, R20, !PT ;  /* 0x0000001400009248 */ /* 0x010fe40007fe0100 */
[----:B------:R-:W3:Y:S01]  /*0a80*/  @!P1 LDG.E R20, desc[UR6][R28.64] ;  /* 0x000000061c149981 */ /* 0x000ee2000c1e1900 */
[----:B0-----:R-:W0:Y:S01]  /*0a90*/  @!P1 LDC.64 R14, c[0x0][0x388] ;  /* 0x0000e200ff0e9b82 */ /* 0x001e220000000a00 */
[----:B-----5:R-:W-:-:S07]  /*0aa0*/  @!P1 VIMNMX R0, PT, PT, R0, R23, !PT ;  /* 0x0000001700009248 */ /* 0x020fce0007fe0100 */
[----:B------:R-:W1:Y:S01]  /*0ab0*/  @!P1 LDC.64 R22, c[0x0][0x388] ;  /* 0x0000e200ff169b82 */ /* 0x000e620000000a00 */
[----:B0-----:R-:W-:-:S05]  /*0ac0*/  @!P1 IMAD.WIDE R14, R21, 0x4, R14 ;  /* 0x00000004150e9825 */ /* 0x001fca00078e020e */
[----:B------:R-:W4:Y:S01]  /*0ad0*/  @!P1 LDG.E R29, desc[UR6][R14.64] ;  /* 0x000000060e1d9981 */ /* 0x000f22000c1e1900 */
[----:B-1----:R-:W-:-:S06]  /*0ae0*/  @!P1 IMAD.WIDE R22, R27, 0x4, R22 ;  /* 0x000000041b169825 */ /* 0x002fcc00078e0216 */
[----:B------:R-:W5:Y:S01]  /*0af0*/  @!P1 LDG.E R22, desc[UR6][R22.64] ;  /* 0x0000000616169981 */ /* 0x000f62000c1e1900 */
[----:B------:R-:W-:Y:S01]  /*0b00*/  IADD3 R18, PT, PT, R18, 0x4, RZ ;  /* 0x0000000412127810 */ /* 0x000fe20007ffe0ff */
[C---:B------:R-:W-:Y:S01]  /*0b10*/  IMAD.IADD R19, R11.reuse, 0x1, R19 ;  /* 0x000000010b137824 */ /* 0x040fe200078e0213 */
[----:B------:R-:W-:Y:S02]  /*0b20*/  PLOP3.LUT P0, PT, PT, PT, PT, 0x8, 0x80 ;  /* 0x000000000080781c */ /* 0x000fe40003f0e170 */
[----:B------:R-:W-:Y:S02]  /*0b30*/  IADD3 R18, PT, PT, R18, 0x4, RZ ;  /* 0x0000000412127810 */ /* 0x000fe40007ffe0ff */
[C---:B------:R-:W-:Y:S02]  /*0b40*/  IADD3 R27, PT, PT, R11.reuse, R27, RZ ;  /* 0x0000001b0b1b7210 */ /* 0x040fe40007ffe0ff */
[----:B------:R-:W-:Y:S02]  /*0b50*/  IADD3 R21, PT, PT, R11, R21, RZ ;  /* 0x000000150b157210 */ /* 0x000fe40007ffe0ff */
[----:B---3--:R-:W-:-:S04]  /*0b60*/  @!P1 VIMNMX R0, PT, PT, R0, R20, !PT ;  /* 0x0000001400009248 */ /* 0x008fc80007fe0100 */
[----:B------:R-:W-:Y:S01]  /*0b70*/  @!P1 VIMNMX R0, PT, PT, R0, R25, !PT ;  /* 0x0000001900009248 */ /* 0x000fe20007fe0100 */
[----:B------:R-:W-:-:S03]  /*0b80*/  IMAD.MOV.U32 R20, RZ, RZ, R6 ;  /* 0x000000ffff147224 */ /* 0x000fc600078e0006 */
[----:B-----5:R-:W-:-:S04]  /*0b90*/  @!P1 VIMNMX R0, PT, PT, R0, R22, !PT ;  /* 0x0000001600009248 */ /* 0x020fc80007fe0100 */
[----:B--2---:R-:W-:Y:S01]  /*0ba0*/  @!P1 VIMNMX R0, PT, PT, R0, R26, !PT ;  /* 0x0000001a00009248 */ /* 0x004fe20007fe0100 */
[----:B------:R-:W-:-:S03]  /*0bb0*/  IMAD.IADD R22, R11, 0x1, R24 ;  /* 0x000000010b167824 */ /* 0x000fc600078e0218 */
[----:B----4-:R-:W-:-:S07]  /*0bc0*/  @!P1 VIMNMX R0, PT, PT, R0, R29, !PT ;  /* 0x0000001d00009248 */ /* 0x010fce0007fe0100 */
.L_x_5:
[----:B------:R-:W-:-:S13]  /*0bd0*/  ISETP.NE.OR P0, PT, R18, RZ, P0 ;  /* 0x000000ff1200720c */ /* 0x000fda0000705670 */
[----:B------:R-:W-:Y:S05]  /*0be0*/  @!P0 BRA `(.L_x_1) ;  /* 0x0000000000608947 */ /* 0x000fea0003800000 */
.L_x_2:
[----:B------:R-:W0:Y:S08]  /*0bf0*/  @!P1 LDC.64 R14, c[0x0][0x388] ;  /* 0x0000e200ff0e9b82 */ /* 0x000e300000000a00 */
[----:B------:R-:W1:Y:S08]  /*0c00*/  @!P1 LDC.64 R28, c[0x0][0x388] ;  /* 0x0000e200ff1c9b82 */ /* 0x000e700000000a00 */
[----:B------:R-:W2:Y:S01]  /*0c10*/  @!P1 LDC.64 R24, c[0x0][0x388] ;  /* 0x0000e200ff189b82 */ /* 0x000ea20000000a00 */
[----:B0-----:R-:W-:-:S05]  /*0c20*/  @!P1 IMAD.WIDE R14, R27, 0x4, R14 ;  /* 0x000000041b0e9825 */ /* 0x001fca00078e020e */
[----:B------:R0:W3:Y:S01]  /*0c30*/  @!P1 LDG.E R23, desc[UR6][R14.64] ;  /* 0x000000060e179981 */ /* 0x0000e2000c1e1900 */
[----:B-1----:R-:W-:-:S05]  /*0c40*/  @!P1 IMAD.WIDE R28, R22, 0x4, R28 ;  /* 0x00000004161c9825 */ /* 0x002fca00078e021c */
[----:B------:R-:W4:Y:S01]  /*0c50*/  @!P1 LDG.E R20, desc[UR6][R28.64] ;  /* 0x000000061c149981 */ /* 0x000f22000c1e1900 */
[----:B0-----:R-:W0:Y:S01]  /*0c60*/  @!P1 LDC.64 R14, c[0x0][0x388] ;  /* 0x0000e200ff0e9b82 */ /* 0x001e220000000a00 */
[----:B--2---:R-:W-:-:S06]  /*0c70*/  @!P1 IMAD.WIDE R24, R19, 0x4, R24 ;  /* 0x0000000413189825 */ /* 0x004fcc00078e0218 */
[----:B------:R-:W2:Y:S01]  /*0c80*/  @!P1 LDG.E R25, desc[UR6][R24.64] ;  /* 0x0000000618199981 */ /* 0x000ea2000c1e1900 */
[----:B0-----:R-:W-:-:S05]  /*0c90*/  @!P1 IMAD.WIDE R14, R21, 0x4, R14 ;  /* 0x00000004150e9825 */ /* 0x001fca00078e020e */
[----:B------:R-:W5:Y:S01]  /*0ca0*/  @!P1 LDG.E R26, desc[UR6][R14.64] ;  /* 0x000000060e1a9981 */ /* 0x000f62000c1e1900 */
[----:B------:R-:W-:-:S05]  /*0cb0*/  VIADD R18, R18, 0x4 ;  /* 0x0000000412127836 */ /* 0x000fca0000000000 */
[----:B------:R-:W-:Y:S01]  /*0cc0*/  ISETP.NE.AND P0, PT, R18, RZ, PT ;  /* 0x000000ff1200720c */ /* 0x000fe20003f05270 */
[C---:B------:R-:W-:Y:S01]  /*0cd0*/  IMAD.IADD R27, R11.reuse, 0x1, R27 ;  /* 0x000000010b1b7824 */ /* 0x040fe200078e021b */
[C---:B------:R-:W-:Y:S01]  /*0ce0*/  IADD3 R22, PT, PT, R11.reuse, R22, RZ ;  /* 0x000000160b167210 */ /* 0x040fe20007ffe0ff */
[C---:B------:R-:W-:Y:S01]  /*0cf0*/  IMAD.IADD R21, R11.reuse, 0x1, R21 ;  /* 0x000000010b157824 */ /* 0x040fe200078e0215 */
[----:B------:R-:W-:Y:S02]  /*0d00*/  IADD3 R19, PT, PT, R11, R19, RZ ;  /* 0x000000130b137210 */ /* 0x000fe40007ffe0ff */
[----:B----4-:R-:W-:-:S04]  /*0d10*/  @!P1 VIMNMX R0, PT, PT, R0, R20, !PT ;  /* 0x0000001400009248 */ /* 0x010fc80007fe0100 */
[----:B---3--:R-:W-:-:S04]  /*0d20*/  @!P1 VIMNMX R0, PT, PT, R0, R23, !PT ;  /* 0x0000001700009248 */ /* 0x008fc80007fe0100 */
[----:B--2---:R-:W-:-:S04]  /*0d30*/  @!P1 VIMNMX R0, PT, PT, R0, R25, !PT ;  /* 0x0000001900009248 */ /* 0x004fc80007fe0100 */
[----:B-----5:R-:W-:Y:S01]  /*0d40*/  @!P1 VIMNMX R0, PT, PT, R0, R26, !PT ;  /* 0x0000001a00009248 */ /* 0x020fe20007fe0100 */
[----:B------:R-:W-:Y:S06]  /*0d50*/  @P0 BRA `(.L_x_2) ;  /* 0xfffffffc00a40947 */ /* 0x000fec000383ffff */
[----:B------:R-:W-:-:S07]  /*0d60*/  MOV R20, R6 ;  /* 0x0000000600147202 */ /* 0x000fce0000000f00 */
.L_x_1:
[----:B------:R-:W-:-:S13]  /*0d70*/  ISETP.NE.AND P0, PT, R5, RZ, PT ;  /* 0x000000ff0500720c */ /* 0x000fda0003f05270 */
[----:B------:R-:W-:Y:S05]  /*0d80*/  @!P0 BRA `(.L_x_6) ;  /* 0x00000000005c8947 */ /* 0x000fea0003800000 */
[----:B------:R-:W-:Y:S01]  /*0d90*/  BSSY.RECONVERGENT B0, `(.L_x_7) ;  /* 0x0000009000007945 */ /* 0x000fe20003800200 */
[----:B------:R-:W-:-:S03]  /*0da0*/  ISETP.NE.AND P0, PT, R5, 0x1, PT ;  /* 0x000000010500780c */ /* 0x000fc60003f05270 */
[----:B------:R-:W-:Y:S10]  /*0db0*/  @P1 BRA `(.L_x_8) ;  /* 0x0000000000181947 */ /* 0x000ff40003800000 */
[----:B------:R-:W0:Y:S01]  /*0dc0*/  LDC.64 R14, c[0x0][0x388] ;  /* 0x0000e200ff0e7b82 */ /* 0x000e220000000a00 */
[----:B------:R-:W-:-:S04]  /*0dd0*/  IMAD.IADD R18, R3, 0x1, R20 ;  /* 0x0000000103127824 */ /* 0x000fc800078e0214 */
[----:B------:R-:W-:-:S04]  /*0de0*/  IMAD R19, R7, R18, R17 ;  /* 0x0000001207137224 */ /* 0x000fc800078e0211 */
[----:B0-----:R-:W-:-:S06]  /*0df0*/  IMAD.WIDE R14, R19, 0x4, R14 ;  /* 0x00000004130e7825 */ /* 0x001fcc00078e020e */
[----:B------:R-:W2:Y:S02]  /*0e00*/  LDG.E R15, desc[UR6][R14.64] ;  /* 0x000000060e0f7981 */ /* 0x000ea4000c1e1900 */
[----:B--2---:R-:W-:-:S07]  /*0e10*/  VIMNMX R0, PT, PT, R0, R15, !PT ;  /* 0x0000000f00007248 */ /* 0x004fce0007fe0100 */
.L_x_8:
[----:B------:R-:W-:Y:S05]  /*0e20*/  BSYNC.RECONVERGENT B0 ;  /* 0x0000000000007941 */ /* 0x000fea0003800200 */
.L_x_7:
[----:B------:R-:W-:Y:S05]  /*0e30*/  @!P0 BRA `(.L_x_6) ;  /* 0x0000000000308947 */ /* 0x000fea0003800000 */
[----:B------:R-:W0:Y:S01]  /*0e40*/  @!P1 LDC.64 R18, c[0x0][0x388] ;  /* 0x0000e200ff129b82 */ /* 0x000e220000000a00 */
[----:B------:R-:W-:Y:S01]  /*0e50*/  @!P1 IADD3 R22, PT, PT, R8, R20, RZ ;  /* 0x0000001408169210 */ /* 0x000fe20007ffe0ff */
[----:B------:R-:W-:-:S04]  /*0e60*/  @!P2 IMAD.IADD R20, R9, 0x1, R20 ;  /* 0x000000010914a824 */ /* 0x000fc800078e0214 */
[C-C-:B------:R-:W-:Y:S02]  /*0e70*/  @!P1 IMAD R21, R7.reuse, R22, R17.reuse ;  /* 0x0000001607159224 */ /* 0x140fe400078e0211 */
[----:B------:R-:W1:Y:S01]  /*0e80*/  @!P2 LDC.64 R14, c[0x0][0x388] ;  /* 0x0000e200ff0eab82 */ /* 0x000e620000000a00 */
[----:B------:R-:W-:Y:S02]  /*0e90*/  @!P2 IMAD R17, R7, R20, R17 ;  /* 0x000000140711a224 */ /* 0x000fe400078e0211 */
[----:B0-----:R-:W-:-:S06]  /*0ea0*/  @!P1 IMAD.WIDE R18, R21, 0x4, R18 ;  /* 0x0000000415129825 */ /* 0x001fcc00078e0212 */
[----:B------:R-:W2:Y:S01]  /*0eb0*/  @!P1 LDG.E R19, desc[UR6][R18.64] ;  /* 0x0000000612139981 */ /* 0x000ea2000c1e1900 */
[----:B-1----:R-:W-:-:S06]  /*0ec0*/  @!P2 IMAD.WIDE R14, R17, 0x4, R14 ;  /* 0x00000004110ea825 */ /* 0x002fcc00078e020e */
[----:B------:R-:W3:Y:S01]  /*0ed0*/  @!P2 LDG.E R15, desc[UR6][R14.64] ;  /* 0x000000060e0fa981 */ /* 0x000ee2000c1e1900 */
[----:B--2---:R-:W-:-:S04]  /*0ee0*/  @!P1 VIMNMX R0, PT, PT, R0, R19, !PT ;  /* 0x0000001300009248 */ /* 0x004fc80007fe0100 */
[----:B---3--:R-:W-:-:S07]  /*0ef0*/  @!P2 VIMNMX R0, PT, PT, R0, R15, !PT ;  /* 0x0000000f0000a248 */ /* 0x008fce0007fe0100 */
.L_x_6:
[----:B------:R-:W0:Y:S01]  /*0f00*/  LDCU UR5, c[0x0][0x398] ;  /* 0x00007300ff0577ac */ /* 0x000e220008000800 */
[----:B------:R-:W-:-:S04]  /*0f10*/  UIADD3 UR4, UPT, UPT, UR4, 0x1, URZ ;  /* 0x0000000104047890 */ /* 0x000fc8000fffe0ff */
[----:B0-----:R-:W-:-:S09]  /*0f20*/  UISETP.NE.AND UP0, UPT, UR4, UR5, UPT ;  /* 0x000000050400728c */ /* 0x001fd2000bf05270 */
[----:B------:R-:W-:Y:S05]  /*0f30*/  BRA.U UP0, `(.L_x_9) ;  /* 0xfffffff100cc7547 */ /* 0x000fea000b83ffff */
.L_x_0:
[----:B------:R-:W0:Y:S01]  /*0f40*/  LDCU.64 UR8, c[0x0][0x390] ;  /* 0x00007200ff0877ac */ /* 0x000e220008000a00 */
[C---:B------:R-:W-:Y:S01]  /*0f50*/  IADD3 R6, PT, PT, R4.reuse, R3, RZ ;  /* 0x0000000304067210 */ /* 0x040fe20007ffe0ff */
[----:B------:R-:W-:-:S03]  /*0f60*/  IMAD.IADD R5, R4, 0x1, R2 ;  /* 0x0000000104057824 */ /* 0x000fc600078e0202 */
[----:B0-----:R-:W-:Y:S02]  /*0f70*/  ISETP.GE.AND P0, PT, R6, UR9, PT ;  /* 0x0000000906007c0c */ /* 0x001fe4000bf06270 */
[----:B------:R-:W-:-:S04]  /*0f80*/  IADD3 R4, PT, PT, R4, UR8, RZ ;  /* 0x0000000804047c10 */ /* 0x000fc8000fffe0ff */
[----:B------:R-:W-:-:S13]  /*0f90*/  ISETP.GE.OR P0, PT, R5, R4, P0 ;  /* 0x000000040500720c */ /* 0x000fda0000706670 */
[----:B------:R-:W-:Y:S05]  /*0fa0*/  @P0 EXIT ;  /* 0x000000000000094d */ /* 0x000fea0003800000 */
[----:B------:R-:W0:Y:S01]  /*0fb0*/  LDC.64 R4, c[0x0][0x380] ;  /* 0x0000e000ff047b82 */ /* 0x000e220000000a00 */
[----:B------:R-:W-:-:S04]  /*0fc0*/  IMAD R3, R3, UR8, R2 ;  /* 0x0000000803037c24 */ /* 0x000fc8000f8e0202 */
[----:B0-----:R-:W-:-:S05]  /*0fd0*/  IMAD.WIDE R2, R3, 0x4, R4 ;  /* 0x0000000403027825 */ /* 0x001fca00078e0204 */
[----:B------:R-:W-:Y:S01]  /*0fe0*/  STG.E desc[UR6][R2.64], R0 ;  /* 0x0000000002007986 */ /* 0x000fe2000c101906 */
[----:B------:R-:W-:Y:S05]  /*0ff0*/  EXIT ;  /* 0x000000000000794d */ /* 0x000fea0003800000 */
.L_x_10:
[----:B------:R-:W-:-:S00]  /*1000*/  BRA `(.L_x_10) ;  /* 0xfffffffc00fc7947 */ /* 0x000fc0000383ffff */
[----:B------:R-:W-:-:S00]  /*1010*/  NOP ;  /* 0x0000000000007918 */ /* 0x000fc00000000000 */
        /* <DEDUP_REMOVED lines=14> */
.L_x_11:


//--------------------- .nv.shared.reserved.0     --------------------------
	.section	.nv.shared.reserved.0,"aw",@nobits
	.weak		__nv_reservedSMEM_offset_0_alias
	.size		__nv_reservedSMEM_offset_0_alias, 0, 64
	.other		__nv_reservedSMEM_offset_0_alias,@"STO_CUDA_RESERVED_SHARED STV_DEFAULT"
__nv_reservedSMEM_offset_0_alias:
	.zero		0
	.zero		64


//--------------------- .nv.constant0._Z11dilationImgPiS_iii --------------------------
	.section	.nv.constant0._Z11dilationImgPiS_iii,"a",@progbits
	.sectionflags	@""
	.align	4
.nv.constant0._Z11dilationImgPiS_iii:
	.zero		924


//--------------------- SYMBOLS --------------------------

	.type		.nv.reservedSmem.offset0,@object
	.size		.nv.reservedSmem.offset0,0x4
